	.headerflags	@"EF_CUDA_TEXMODE_UNIFIED EF_CUDA_64BIT_ADDRESS EF_CUDA_ACCELERATORS EF_CUDA_SM90 EF_CUDA_VIRTUAL_SM(EF_CUDA_SM90)"
	.elftype	@"ET_EXEC"


//--------------------- .nv.info                  --------------------------
	.section	.nv.info,"",@"SHT_CUDA_INFO"
	.align	4


	//----- nvinfo : EIATTR_REGCOUNT
	.align		4
        /*0000*/ 	.byte	0x04, 0x2f
        /*0002*/ 	.short	(.L_3 - .L_2)
	.align		4
.L_2:
        /*0004*/ 	.word	index@(triton_poi_fused__native_batch_norm_legit_no_training_add_15)
        /*0008*/ 	.word	0x00000014


	//----- nvinfo : EIATTR_MIN_STACK_SIZE
	.align		4
.L_3:
        /*000c*/ 	.byte	0x04, 0x12
        /*000e*/ 	.short	(.L_5 - .L_4)
	.align		4
.L_4:
        /*0010*/ 	.word	index@(triton_poi_fused__native_batch_norm_legit_no_training_add_15)
        /*0014*/ 	.word	0x00000000


	//----- nvinfo : EIATTR_FRAME_SIZE
	.align		4
.L_5:
        /*0018*/ 	.byte	0x04, 0x11
        /*001a*/ 	.short	(.L_7 - .L_6)
	.align		4
.L_6:
        /*001c*/ 	.word	index@(triton_poi_fused__native_batch_norm_legit_no_training_add_15)
        /*0020*/ 	.word	0x00000000


	//----- nvinfo : EIATTR_MIN_STACK_SIZE
	.align		4
.L_7:
        /*0024*/ 	.byte	0x04, 0x12
        /*0026*/ 	.short	(.L_9 - .L_8)
	.align		4
.L_8:
        /*0028*/ 	.word	index@(triton_poi_fused__native_batch_norm_legit_no_training_add_15)
        /*002c*/ 	.word	0x00000000
.L_9:


//--------------------- .nv.info.triton_poi_fused__native_batch_norm_legit_no_training_add_15 --------------------------
	.section	.nv.info.triton_poi_fused__native_batch_norm_legit_no_training_add_15,"",@"SHT_CUDA_INFO"
	.sectionflags	@""
	.align	4


	//----- nvinfo : EIATTR_CUDA_API_VERSION
	.align		4
        /*0000*/ 	.byte	0x04, 0x37
        /*0002*/ 	.short	(.L_11 - .L_10)
.L_10:
        /*0004*/ 	.word	0x0000007c


	//----- nvinfo : EIATTR_KPARAM_INFO
	.align		4
.L_11:
        /*0008*/ 	.byte	0x04, 0x17
        /*000a*/ 	.short	(.L_13 - .L_12)
.L_12:
        /*000c*/ 	.word	0x00000000
        /*0010*/ 	.short	0x0007
        /*0012*/ 	.short	0x0038
        /*0014*/ 	.byte	0x00, 0xf0, 0x11, 0x00


	//----- nvinfo : EIATTR_KPARAM_INFO
	.align		4
.L_13:
        /*0018*/ 	.byte	0x04, 0x17
        /*001a*/ 	.short	(.L_15 - .L_14)
.L_14:
        /*001c*/ 	.word	0x00000000
        /*0020*/ 	.short	0x0006
        /*0022*/ 	.short	0x0030
        /*0024*/ 	.byte	0x00, 0xf4, 0x21, 0x00


	//----- nvinfo : EIATTR_KPARAM_INFO
	.align		4
.L_15:
        /*0028*/ 	.byte	0x04, 0x17
        /*002a*/ 	.short	(.L_17 - .L_16)
.L_16:
        /*002c*/ 	.word	0x00000000
        /*0030*/ 	.short	0x0005
        /*0032*/ 	.short	0x0028
        /*0034*/ 	.byte	0x00, 0xf4, 0x21, 0x00


	//----- nvinfo : EIATTR_KPARAM_INFO
	.align		4
.L_17:
        /*0038*/ 	.byte	0x04, 0x17
        /*003a*/ 	.short	(.L_19 - .L_18)
.L_18:
        /*003c*/ 	.word	0x00000000
        /*0040*/ 	.short	0x0004
        /*0042*/ 	.short	0x0020
        /*0044*/ 	.byte	0x00, 0xf4, 0x21, 0x00


	//----- nvinfo : EIATTR_KPARAM_INFO
	.align		4
.L_19:
        /*0048*/ 	.byte	0x04, 0x17
        /*004a*/ 	.short	(.L_21 - .L_20)
.L_20:
        /*004c*/ 	.word	0x00000000
        /*0050*/ 	.short	0x0003
        /*0052*/ 	.short	0x0018
        /*0054*/ 	.byte	0x00, 0xf4, 0x21, 0x00


	//----- nvinfo : EIATTR_KPARAM_INFO
	.align		4
.L_21:
        /*0058*/ 	.byte	0x04, 0x17
        /*005a*/ 	.short	(.L_23 - .L_22)
.L_22:
        /*005c*/ 	.word	0x00000000
        /*0060*/ 	.short	0x0002
        /*0062*/ 	.short	0x0010
        /*0064*/ 	.byte	0x00, 0xf4, 0x21, 0x00


	//----- nvinfo : EIATTR_KPARAM_INFO
	.align		4
.L_23:
        /*0068*/ 	.byte	0x04, 0x17
        /*006a*/ 	.short	(.L_25 - .L_24)
.L_24:
        /*006c*/ 	.word	0x00000000
        /*0070*/ 	.short	0x0001
        /*0072*/ 	.short	0x0008
        /*0074*/ 	.byte	0x00, 0xf4, 0x21, 0x00


	//----- nvinfo : EIATTR_KPARAM_INFO
	.align		4
.L_25:
        /*0078*/ 	.byte	0x04, 0x17
        /*007a*/ 	.short	(.L_27 - .L_26)
.L_26:
        /*007c*/ 	.word	0x00000000
        /*0080*/ 	.short	0x0000
        /*0082*/ 	.short	0x0000
        /*0084*/ 	.byte	0x00, 0xf4, 0x21, 0x00


	//----- nvinfo : EIATTR_SPARSE_MMA_MASK
	.align		4
.L_27:
        /*0088*/ 	.byte	0x03, 0x50
        /*008a*/ 	.short	0x0000


	//----- nvinfo : EIATTR_MAXREG_COUNT
	.align		4
        /*008c*/ 	.byte	0x03, 0x1b
        /*008e*/ 	.short	0x00ff


	//----- nvinfo : EIATTR_EXIT_INSTR_OFFSETS
	.align		4
        /*0090*/ 	.byte	0x04, 0x1c
        /*0092*/ 	.short	(.L_29 - .L_28)


	//   ....[0]....
.L_28:
        /*0094*/ 	.word	0x000003d0


	//----- nvinfo : EIATTR_REQNTID
	.align		4
.L_29:
        /*0098*/ 	.byte	0x04, 0x10
        /*009a*/ 	.short	(.L_31 - .L_30)
.L_30:
        /*009c*/ 	.word	0x00000080
        /*00a0*/ 	.word	0x00000001
        /*00a4*/ 	.word	0x00000001


	//----- nvinfo : EIATTR_CBANK_PARAM_SIZE
	.align		4
.L_31:
        /*00a8*/ 	.byte	0x03, 0x19
        /*00aa*/ 	.short	0x003c


	//----- nvinfo : EIATTR_PARAM_CBANK
	.align		4
        /*00ac*/ 	.byte	0x04, 0x0a
        /*00ae*/ 	.short	(.L_33 - .L_32)
	.align		4
.L_32:
        /*00b0*/ 	.word	index@(.nv.constant0.triton_poi_fused__native_batch_norm_legit_no_training_add_15)
        /*00b4*/ 	.short	0x0210
        /*00b6*/ 	.short	0x003c


	//----- nvinfo : EIATTR_SW_WAR
	.align		4
.L_33:
        /*00b8*/ 	.byte	0x04, 0x36
        /*00ba*/ 	.short	(.L_35 - .L_34)
.L_34:
        /*00bc*/ 	.word	0x00000008
.L_35:


//--------------------- .nv.callgraph             --------------------------
	.section	.nv.callgraph,"",@"SHT_CUDA_CALLGRAPH"
	.align	4
	.sectionentsize	8
	.align		4
        /*0000*/ 	.word	0x00000000
	.align		4
        /*0004*/ 	.word	0xffffffff
	.align		4
        /*0008*/ 	.word	0x00000000
	.align		4
        /*000c*/ 	.word	0xfffffffe
	.align		4
        /*0010*/ 	.word	0x00000000
	.align		4
        /*0014*/ 	.word	0xfffffffd
	.align		4
        /*0018*/ 	.word	0x00000000
	.align		4
        /*001c*/ 	.word	0xfffffffc


//--------------------- .nv.constant4             --------------------------
	.section	.nv.constant4,"a",@progbits
	.align	8
	.align		8
.nv.constant4:
        /*0000*/ 	.dword	_$_str
	.align		8
        /*0008*/ 	.dword	_$_str_$_2


//--------------------- .text.triton_poi_fused__native_batch_norm_legit_no_training_add_15 --------------------------
	.section	.text.triton_poi_fused__native_batch_norm_legit_no_training_add_15,"ax",@progbits
	.align	128
        .global         triton_poi_fused__native_batch_norm_legit_no_training_add_15
        .type           triton_poi_fused__native_batch_norm_legit_no_training_add_15,@function
        .size           triton_poi_fused__native_batch_norm_legit_no_training_add_15,(.L_x_1 - triton_poi_fused__native_batch_norm_legit_no_training_add_15)
        .other          triton_poi_fused__native_batch_norm_legit_no_training_add_15,@"STO_CUDA_ENTRY STV_DEFAULT"
triton_poi_fused__native_batch_norm_legit_no_training_add_15:
.text.triton_poi_fused__native_batch_norm_legit_no_training_add_15:
[----:B------:R-:W-:Y:S01]  /*0000*/  LDC R1, c[0x0][0x28] ;  /* 0x00000a00ff017b82 */ /* 0x000fe20000000800 */
[----:B------:R-:W1:Y:S07]  /*0010*/  S2R R0, SR_TID.X ;  /* 0x0000000000007919 */ /* 0x000e6e0000002100 */
[----:B------:R-:W2:Y:S01]  /*0020*/  LDC.64 R2, c[0x0][0x228] ;  /* 0x00008a00ff027b82 */ /* 0x000ea20000000a00 */
[----:B------:R-:W-:Y:S01]  /*0030*/  ULDC.64 UR4, c[0x0][0x208] ;  /* 0x0000820000047ab9 */ /* 0x000fe20000000a00 */
[----:B------:R-:W3:Y:S06]  /*0040*/  S2R R5, SR_CTAID.X ;  /* 0x0000000000057919 */ /* 0x000eec0000002500 */
[----:B------:R-:W4:Y:S08]  /*0050*/  LDC.64 R6, c[0x0][0x220] ;  /* 0x00008800ff067b82 */ /* 0x000f300000000a00 */
[----:B------:R-:W5:Y:S08]  /*0060*/  LDC.64 R8, c[0x0][0x230] ;  /* 0x00008c00ff087b82 */ /* 0x000f700000000a00 */
[----:B------:R-:W5:Y:S01]  /*0070*/  LDC.64 R12, c[0x0][0x238] ;  /* 0x00008e00ff0c7b82 */ /* 0x000f620000000a00 */
[----:B-1----:R-:W-:-:S07]  /*0080*/  SHF.L.U32 R0, R0, 0x1, RZ ;  /* 0x0000000100007819 */ /* 0x002fce00000006ff */
[----:B------:R-:W1:Y:S01]  /*0090*/  LDC.64 R10, c[0x0][0x210] ;  /* 0x00008400ff0a7b82 */ /* 0x000e620000000a00 */
[----:B------:R-:W-:-:S04]  /*00a0*/  LOP3.LUT R0, R0, 0xfe, RZ, 0xc0, !PT ;  /* 0x000000fe00007812 */ /* 0x000fc800078ec0ff */
[----:B---3--:R-:W-:-:S05]  /*00b0*/  LEA R0, R5, R0, 0x8 ;  /* 0x0000000005007211 */ /* 0x008fca00078e40ff */
[----:B------:R-:W-:-:S05]  /*00c0*/  IMAD.HI R4, R0, 0x66666667, RZ ;  /* 0x6666666700047827 */ /* 0x000fca00078e02ff */
[----:B------:R-:W-:-:S04]  /*00d0*/  SHF.R.U32.HI R5, RZ, 0x1f, R4 ;  /* 0x0000001fff057819 */ /* 0x000fc80000011604 */
[----:B------:R-:W-:-:S05]  /*00e0*/  LEA.HI.SX32 R5, R4, R5, 0x1b ;  /* 0x0000000504057211 */ /* 0x000fca00078fdaff */
[----:B------:R-:W-:Y:S02]  /*00f0*/  IMAD R15, R5, -0x50, R0 ;  /* 0xffffffb0050f7824 */ /* 0x000fe400078e0200 */
[----:B------:R-:W3:Y:S02]  /*0100*/  LDC.64 R4, c[0x0][0x218] ;  /* 0x00008600ff047b82 */ /* 0x000ee40000000a00 */
[----:B--2---:R-:W-:-:S06]  /*0110*/  IMAD.WIDE R2, R15, 0x4, R2 ;  /* 0x000000040f027825 */ /* 0x004fcc00078e0202 */
[----:B------:R-:W2:Y:S01]  /*0120*/  LDG.E.EL.64 R2, desc[UR4][R2.64] ;  /* 0x0000000402027981 */ /* 0x000ea2000c2e1b00 */
[----:B----4-:R-:W-:-:S04]  /*0130*/  IMAD.WIDE R6, R15, 0x4, R6 ;  /* 0x000000040f067825 */ /* 0x010fc800078e0206 */
[C---:B-----5:R-:W-:Y:S02]  /*0140*/  IMAD.WIDE R8, R15.reuse, 0x4, R8 ;  /* 0x000000040f087825 */ /* 0x060fe400078e0208 */
[----:B------:R-:W4:Y:S02]  /*0150*/  LDG.E.EL.64 R6, desc[UR4][R6.64] ;  /* 0x0000000406067981 */ /* 0x000f24000c2e1b00 */
[----:B0-----:R-:W-:Y:S02]  /*0160*/  IMAD.WIDE R12, R15, 0x4, R12 ;  /* 0x000000040f0c7825 */ /* 0x001fe400078e020c */
[----:B------:R-:W5:Y:S02]  /*0170*/  LDG.E.EL.64 R8, desc[UR4][R8.64] ;  /* 0x0000000408087981 */ /* 0x000f64000c2e1b00 */
[C---:B-1----:R-:W-:Y:S02]  /*0180*/  IMAD.WIDE R10, R0.reuse, 0x4, R10 ;  /* 0x00000004000a7825 */ /* 0x042fe400078e020a */
[----:B------:R-:W5:Y:S02]  /*0190*/  LDG.E.EL.64 R12, desc[UR4][R12.64] ;  /* 0x000000040c0c7981 */ /* 0x000f64000c2e1b00 */
[----:B---3--:R-:W-:-:S02]  /*01a0*/  IMAD.WIDE R4, R0, 0x4, R4 ;  /* 0x0000000400047825 */ /* 0x008fc400078e0204 */
[----:B------:R-:W3:Y:S04]  /*01b0*/  LDG.E.64 R10, desc[UR4][R10.64] ;  /* 0x000000040a0a7981 */ /* 0x000ee8000c1e1b00 */
[----:B------:R-:W4:Y:S01]  /*01c0*/  LDG.E.64 R4, desc[UR4][R4.64] ;  /* 0x0000000404047981 */ /* 0x000f22000c1e1b00 */
[----:B------:R-:W-:Y:S01]  /*01d0*/  HFMA2.MMA R16, -RZ, RZ, 1.625, 0 ;  /* 0x3e800000ff107435 */ /* 0x000fe200000001ff */
[----:B--2---:R-:W-:Y:S01]  /*01e0*/  FADD R2, R2, 9.9999997473787516356e-06 ;  /* 0x3727c5ac02027421 */ /* 0x004fe20000000000 */
[----:B------:R-:W-:-:S03]  /*01f0*/  FADD R3, R3, 9.9999997473787516356e-06 ;  /* 0x3727c5ac03037421 */ /* 0x000fc60000000000 */
[----:B------:R-:W0:Y:S08]  /*0200*/  MUFU.SQRT R14, R2 ;  /* 0x00000002000e7308 */ /* 0x000e300000002000 */
[----:B------:R1:W2:Y:S01]  /*0210*/  MUFU.SQRT R15, R3 ;  /* 0x00000003000f7308 */ /* 0x0002a20000002000 */
[C---:B0-----:R-:W-:Y:S02]  /*0220*/  FSETP.GT.AND P0, PT, R14.reuse, 8.50705917302346158658e+37, PT ;  /* 0x7e8000000e00780b */ /* 0x041fe40003f04000 */
[----:B------:R-:W-:Y:S01]  /*0230*/  FSETP.GEU.AND P2, PT, R14, 1.175494350822287508e-38, PT ;  /* 0x008000000e00780b */ /* 0x000fe20003f4e000 */
[----:B-1----:R-:W0:Y:S01]  /*0240*/  LDC.64 R2, c[0x0][0x240] ;  /* 0x00009000ff027b82 */ /* 0x002e220000000a00 */
[----:B--2---:R-:W-:-:S02]  /*0250*/  FSETP.GT.AND P1, PT, R15, 8.50705917302346158658e+37, PT ;  /* 0x7e8000000f00780b */ /* 0x004fc40003f24000 */
[----:B------:R-:W-:-:S07]  /*0260*/  FSETP.GEU.AND P3, PT, R15, 1.175494350822287508e-38, PT ;  /* 0x008000000f00780b */ /* 0x000fce0003f6e000 */
[----:B------:R-:W-:-:S04]  /*0270*/  @P0 FMUL R14, R14, 0.25 ;  /* 0x3e8000000e0e0820 */ /* 0x000fc80000400000 */
[----:B------:R-:W-:Y:S01]  /*0280*/  @!P2 FMUL R14, R14, 16777216 ;  /* 0x4b8000000e0ea820 */ /* 0x000fe20000400000 */
[----:B------:R-:W-:-:S04]  /*0290*/  @P1 FMUL R15, R15, 0.25 ;  /* 0x3e8000000f0f1820 */ /* 0x000fc80000400000 */
[----:B------:R-:W-:Y:S01]  /*02a0*/  @!P3 FMUL R15, R15, 16777216 ;  /* 0x4b8000000f0fb820 */ /* 0x000fe20000400000 */
[----:B------:R-:W1:Y:S01]  /*02b0*/  MUFU.RCP R14, R14 ;  /* 0x0000000e000e7308 */ /* 0x000e620000001000 */
[----:B------:R-:W-:-:S07]  /*02c0*/  FSEL R17, R16, 1, P0 ;  /* 0x3f80000010117808 */ /* 0x000fce0000000000 */
[----:B------:R-:W2:Y:S01]  /*02d0*/  MUFU.RCP R15, R15 ;  /* 0x0000000f000f7308 */ /* 0x000ea20000001000 */
[----:B------:R-:W-:Y:S01]  /*02e0*/  FSEL R16, R16, 1, P1 ;  /* 0x3f80000010107808 */ /* 0x000fe20000800000 */
[----:B------:R-:W-:-:S04]  /*02f0*/  @!P2 FMUL R17, R17, 16777216 ;  /* 0x4b8000001111a820 */ /* 0x000fc80000400000 */
[----:B------:R-:W-:Y:S01]  /*0300*/  @!P3 FMUL R16, R16, 16777216 ;  /* 0x4b8000001010b820 */ /* 0x000fe20000400000 */
[----:B----4-:R-:W-:Y:S01]  /*0310*/  FADD R5, R5, -R7 ;  /* 0x8000000705057221 */ /* 0x010fe20000000000 */
[----:B------:R-:W-:Y:S01]  /*0320*/  FADD R4, R4, -R6 ;  /* 0x8000000604047221 */ /* 0x000fe20000000000 */
[----:B-1----:R-:W-:Y:S01]  /*0330*/  FMUL R17, R14, R17 ;  /* 0x000000110e117220 */ /* 0x002fe20000400000 */
[----:B--2---:R-:W-:-:S03]  /*0340*/  FMUL R16, R15, R16 ;  /* 0x000000100f107220 */ /* 0x004fc60000400000 */
[----:B------:R-:W-:Y:S01]  /*0350*/  FMUL R17, R4, R17 ;  /* 0x0000001104117220 */ /* 0x000fe20000400000 */
[----:B------:R-:W-:-:S03]  /*0360*/  FMUL R16, R5, R16 ;  /* 0x0000001005107220 */ /* 0x000fc60000400000 */
[----:B-----5:R-:W-:Y:S01]  /*0370*/  FFMA R17, R8, R17, R12 ;  /* 0x0000001108117223 */ /* 0x020fe2000000000c */
[----:B------:R-:W-:Y:S01]  /*0380*/  FFMA R16, R9, R16, R13 ;  /* 0x0000001009107223 */ /* 0x000fe2000000000d */
[----:B0-----:R-:W-:-:S04]  /*0390*/  IMAD.WIDE R2, R0, 0x4, R2 ;  /* 0x0000000400027825 */ /* 0x001fc800078e0202 */
[----:B---3--:R-:W-:Y:S01]  /*03a0*/  FADD R10, R10, R17 ;  /* 0x000000110a0a7221 */ /* 0x008fe20000000000 */
[----:B------:R-:W-:-:S05]  /*03b0*/  FADD R11, R11, R16 ;  /* 0x000000100b0b7221 */ /* 0x000fca0000000000 */
[----:B------:R-:W-:Y:S01]  /*03c0*/  STG.E.64 desc[UR4][R2.64], R10 ;  /* 0x0000000a02007986 */ /* 0x000fe2000c101b04 */
[----:B------:R-:W-:Y:S05]  /*03d0*/  EXIT ;  /* 0x000000000000794d */ /* 0x000fea0003800000 */
.L_x_0:
[----:B------:R-:W-:-:S00]  /*03e0*/  BRA `(.L_x_0) ;  /* 0xfffffffc00fc7947 */ /* 0x000fc0000383ffff */
[----:B------:R-:W-:-:S00]  /*03f0*/  NOP ;  /* 0x0000000000007918 */ /* 0x000fc00000000000 */
        /* <DEDUP_REMOVED lines=8> */
.L_x_1:


//--------------------- .nv.global.init           --------------------------
	.section	.nv.global.init,"aw",@progbits
.nv.global.init:
	.type		_$_str,@object
	.size		_$_str,(_$_str_$_2 - _$_str)
_$_str:
        /*0000*/ 	.byte	0x5f, 0x5f, 0x43, 0x55, 0x44, 0x41, 0x5f, 0x46, 0x54, 0x5a, 0x00
	.type		_$_str_$_2,@object
	.size		_$_str_$_2,(.L_1 - _$_str_$_2)
_$_str_$_2:
        /*000b*/ 	.byte	0x5f, 0x5f, 0x43, 0x55, 0x44, 0x41, 0x5f, 0x50, 0x52, 0x45, 0x43, 0x5f, 0x53, 0x51, 0x52, 0x54
        /*001b*/ 	.byte	0x00
.L_1:


//--------------------- .nv.constant0.triton_poi_fused__native_batch_norm_legit_no_training_add_15 --------------------------
	.section	.nv.constant0.triton_poi_fused__native_batch_norm_legit_no_training_add_15,"a",@progbits
	.sectionflags	@""
	.align	4
.nv.constant0.triton_poi_fused__native_batch_norm_legit_no_training_add_15:
	.zero		588
